	.headerflags	@"EF_CUDA_TEXMODE_UNIFIED EF_CUDA_64BIT_ADDRESS EF_CUDA_ACCELERATORS EF_CUDA_SM90 EF_CUDA_VIRTUAL_SM(EF_CUDA_SM90)"
	.elftype	@"ET_EXEC"


//--------------------- .nv.info                  --------------------------
	.section	.nv.info,"",@"SHT_CUDA_INFO"
	.align	4


	//----- nvinfo : EIATTR_REGCOUNT
	.align		4
        /*0000*/ 	.byte	0x04, 0x2f
        /*0002*/ 	.short	(.L_3 - .L_2)
	.align		4
.L_2:
        /*0004*/ 	.word	index@(triton_poi_fused__native_batch_norm_legit_no_training__prelu_kernel_23)
        /*0008*/ 	.word	0x0000001a


	//----- nvinfo : EIATTR_MIN_STACK_SIZE
	.align		4
.L_3:
        /*000c*/ 	.byte	0x04, 0x12
        /*000e*/ 	.short	(.L_5 - .L_4)
	.align		4
.L_4:
        /*0010*/ 	.word	index@(triton_poi_fused__native_batch_norm_legit_no_training__prelu_kernel_23)
        /*0014*/ 	.word	0x00000000


	//----- nvinfo : EIATTR_FRAME_SIZE
	.align		4
.L_5:
        /*0018*/ 	.byte	0x04, 0x11
        /*001a*/ 	.short	(.L_7 - .L_6)
	.align		4
.L_6:
        /*001c*/ 	.word	index@(triton_poi_fused__native_batch_norm_legit_no_training__prelu_kernel_23)
        /*0020*/ 	.word	0x00000000


	//----- nvinfo : EIATTR_MIN_STACK_SIZE
	.align		4
.L_7:
        /*0024*/ 	.byte	0x04, 0x12
        /*0026*/ 	.short	(.L_9 - .L_8)
	.align		4
.L_8:
        /*0028*/ 	.word	index@(triton_poi_fused__native_batch_norm_legit_no_training__prelu_kernel_23)
        /*002c*/ 	.word	0x00000000
.L_9:


//--------------------- .nv.info.triton_poi_fused__native_batch_norm_legit_no_training__prelu_kernel_23 --------------------------
	.section	.nv.info.triton_poi_fused__native_batch_norm_legit_no_training__prelu_kernel_23,"",@"SHT_CUDA_INFO"
	.sectionflags	@""
	.align	4


	//----- nvinfo : EIATTR_CUDA_API_VERSION
	.align		4
        /*0000*/ 	.byte	0x04, 0x37
        /*0002*/ 	.short	(.L_11 - .L_10)
.L_10:
        /*0004*/ 	.word	0x0000007c


	//----- nvinfo : EIATTR_KPARAM_INFO
	.align		4
.L_11:
        /*0008*/ 	.byte	0x04, 0x17
        /*000a*/ 	.short	(.L_13 - .L_12)
.L_12:
        /*000c*/ 	.word	0x00000000
        /*0010*/ 	.short	0x0007
        /*0012*/ 	.short	0x0038
        /*0014*/ 	.byte	0x00, 0xf0, 0x11, 0x00


	//----- nvinfo : EIATTR_KPARAM_INFO
	.align		4
.L_13:
        /*0018*/ 	.byte	0x04, 0x17
        /*001a*/ 	.short	(.L_15 - .L_14)
.L_14:
        /*001c*/ 	.word	0x00000000
        /*0020*/ 	.short	0x0006
        /*0022*/ 	.short	0x0030
        /*0024*/ 	.byte	0x00, 0xf4, 0x21, 0x00


	//----- nvinfo : EIATTR_KPARAM_INFO
	.align		4
.L_15:
        /*0028*/ 	.byte	0x04, 0x17
        /*002a*/ 	.short	(.L_17 - .L_16)
.L_16:
        /*002c*/ 	.word	0x00000000
        /*0030*/ 	.short	0x0005
        /*0032*/ 	.short	0x0028
        /*0034*/ 	.byte	0x00, 0xf4, 0x21, 0x00


	//----- nvinfo : EIATTR_KPARAM_INFO
	.align		4
.L_17:
        /*0038*/ 	.byte	0x04, 0x17
        /*003a*/ 	.short	(.L_19 - .L_18)
.L_18:
        /*003c*/ 	.word	0x00000000
        /*0040*/ 	.short	0x0004
        /*0042*/ 	.short	0x0020
        /*0044*/ 	.byte	0x00, 0xf4, 0x21, 0x00


	//----- nvinfo : EIATTR_KPARAM_INFO
	.align		4
.L_19:
        /*0048*/ 	.byte	0x04, 0x17
        /*004a*/ 	.short	(.L_21 - .L_20)
.L_20:
        /*004c*/ 	.word	0x00000000
        /*0050*/ 	.short	0x0003
        /*0052*/ 	.short	0x0018
        /*0054*/ 	.byte	0x00, 0xf4, 0x21, 0x00


	//----- nvinfo : EIATTR_KPARAM_INFO
	.align		4
.L_21:
        /*0058*/ 	.byte	0x04, 0x17
        /*005a*/ 	.short	(.L_23 - .L_22)
.L_22:
        /*005c*/ 	.word	0x00000000
        /*0060*/ 	.short	0x0002
        /*0062*/ 	.short	0x0010
        /*0064*/ 	.byte	0x00, 0xf4, 0x21, 0x00


	//----- nvinfo : EIATTR_KPARAM_INFO
	.align		4
.L_23:
        /*0068*/ 	.byte	0x04, 0x17
        /*006a*/ 	.short	(.L_25 - .L_24)
.L_24:
        /*006c*/ 	.word	0x00000000
        /*0070*/ 	.short	0x0001
        /*0072*/ 	.short	0x0008
        /*0074*/ 	.byte	0x00, 0xf4, 0x21, 0x00


	//----- nvinfo : EIATTR_KPARAM_INFO
	.align		4
.L_25:
        /*0078*/ 	.byte	0x04, 0x17
        /*007a*/ 	.short	(.L_27 - .L_26)
.L_26:
        /*007c*/ 	.word	0x00000000
        /*0080*/ 	.short	0x0000
        /*0082*/ 	.short	0x0000
        /*0084*/ 	.byte	0x00, 0xf4, 0x21, 0x00


	//----- nvinfo : EIATTR_SPARSE_MMA_MASK
	.align		4
.L_27:
        /*0088*/ 	.byte	0x03, 0x50
        /*008a*/ 	.short	0x0000


	//----- nvinfo : EIATTR_MAXREG_COUNT
	.align		4
        /*008c*/ 	.byte	0x03, 0x1b
        /*008e*/ 	.short	0x00ff


	//----- nvinfo : EIATTR_EXIT_INSTR_OFFSETS
	.align		4
        /*0090*/ 	.byte	0x04, 0x1c
        /*0092*/ 	.short	(.L_29 - .L_28)


	//   ....[0]....
.L_28:
        /*0094*/ 	.word	0x000004e0


	//   ....[1]....
        /*0098*/ 	.word	0x00000500


	//----- nvinfo : EIATTR_REQNTID
	.align		4
.L_29:
        /*009c*/ 	.byte	0x04, 0x10
        /*009e*/ 	.short	(.L_31 - .L_30)
.L_30:
        /*00a0*/ 	.word	0x00000080
        /*00a4*/ 	.word	0x00000001
        /*00a8*/ 	.word	0x00000001


	//----- nvinfo : EIATTR_CBANK_PARAM_SIZE
	.align		4
.L_31:
        /*00ac*/ 	.byte	0x03, 0x19
        /*00ae*/ 	.short	0x003c


	//----- nvinfo : EIATTR_PARAM_CBANK
	.align		4
        /*00b0*/ 	.byte	0x04, 0x0a
        /*00b2*/ 	.short	(.L_33 - .L_32)
	.align		4
.L_32:
        /*00b4*/ 	.word	index@(.nv.constant0.triton_poi_fused__native_batch_norm_legit_no_training__prelu_kernel_23)
        /*00b8*/ 	.short	0x0210
        /*00ba*/ 	.short	0x003c


	//----- nvinfo : EIATTR_SW_WAR
	.align		4
.L_33:
        /*00bc*/ 	.byte	0x04, 0x36
        /*00be*/ 	.short	(.L_35 - .L_34)
.L_34:
        /*00c0*/ 	.word	0x00000008
.L_35:


//--------------------- .nv.callgraph             --------------------------
	.section	.nv.callgraph,"",@"SHT_CUDA_CALLGRAPH"
	.align	4
	.sectionentsize	8
	.align		4
        /*0000*/ 	.word	0x00000000
	.align		4
        /*0004*/ 	.word	0xffffffff
	.align		4
        /*0008*/ 	.word	0x00000000
	.align		4
        /*000c*/ 	.word	0xfffffffe
	.align		4
        /*0010*/ 	.word	0x00000000
	.align		4
        /*0014*/ 	.word	0xfffffffd
	.align		4
        /*0018*/ 	.word	0x00000000
	.align		4
        /*001c*/ 	.word	0xfffffffc


//--------------------- .nv.constant4             --------------------------
	.section	.nv.constant4,"a",@progbits
	.align	8
	.align		8
.nv.constant4:
        /*0000*/ 	.dword	_$_str
	.align		8
        /*0008*/ 	.dword	_$_str_$_2


//--------------------- .text.triton_poi_fused__native_batch_norm_legit_no_training__prelu_kernel_23 --------------------------
	.section	.text.triton_poi_fused__native_batch_norm_legit_no_training__prelu_kernel_23,"ax",@progbits
	.align	128
        .global         triton_poi_fused__native_batch_norm_legit_no_training__prelu_kernel_23
        .type           triton_poi_fused__native_batch_norm_legit_no_training__prelu_kernel_23,@function
        .size           triton_poi_fused__native_batch_norm_legit_no_training__prelu_kernel_23,(.L_x_1 - triton_poi_fused__native_batch_norm_legit_no_training__prelu_kernel_23)
        .other          triton_poi_fused__native_batch_norm_legit_no_training__prelu_kernel_23,@"STO_CUDA_ENTRY STV_DEFAULT"
triton_poi_fused__native_batch_norm_legit_no_training__prelu_kernel_23:
.text.triton_poi_fused__native_batch_norm_legit_no_training__prelu_kernel_23:
[----:B------:R-:W0:Y:S01]  /*0000*/  LDC R1, c[0x0][0x28] ;  /* 0x00000a00ff017b82 */ /* 0x000e220000000800 */
[----:B------:R-:W1:Y:S01]  /*0010*/  S2R R0, SR_TID.X ;  /* 0x0000000000007919 */ /* 0x000e620000002100 */
[----:B------:R-:W-:Y:S01]  /*0020*/  CS2R R10, SRZ ;  /* 0x00000000000a7805 */ /* 0x000fe2000001ff00 */
[----:B------:R-:W-:-:S05]  /*0030*/  ULDC.64 UR4, c[0x0][0x208] ;  /* 0x0000820000047ab9 */ /* 0x000fca0000000a00 */
[----:B------:R-:W2:Y:S01]  /*0040*/  LDC.64 R18, c[0x0][0x218] ;  /* 0x00008600ff127b82 */ /* 0x000ea20000000a00 */
[----:B------:R-:W3:Y:S07]  /*0050*/  S2R R5, SR_CTAID.X ;  /* 0x0000000000057919 */ /* 0x000eee0000002500 */
[----:B------:R-:W4:Y:S08]  /*0060*/  LDC.64 R20, c[0x0][0x220] ;  /* 0x00008800ff147b82 */ /* 0x000f300000000a00 */
[----:B------:R-:W5:Y:S08]  /*0070*/  LDC.64 R6, c[0x0][0x238] ;  /* 0x00008e00ff067b82 */ /* 0x000f700000000a00 */
[----:B------:R-:W2:Y:S01]  /*0080*/  LDC.64 R8, c[0x0][0x230] ;  /* 0x00008c00ff087b82 */ /* 0x000ea20000000a00 */
[----:B-1----:R-:W-:-:S02]  /*0090*/  SHF.L.U32 R0, R0, 0x1, RZ ;  /* 0x0000000100007819 */ /* 0x002fc400000006ff */
[----:B---3--:R-:W-:Y:S02]  /*00a0*/  SHF.R.S32.HI R3, RZ, 0x17, R5 ;  /* 0x00000017ff037819 */ /* 0x008fe40000011405 */
[----:B------:R-:W-:Y:S02]  /*00b0*/  LOP3.LUT R0, R0, 0xfe, RZ, 0xc0, !PT ;  /* 0x000000fe00007812 */ /* 0x000fe400078ec0ff */
[----:B------:R-:W-:Y:S02]  /*00c0*/  SGXT R3, R3, 0x1 ;  /* 0x000000010303781a */ /* 0x000fe40000000200 */
[----:B------:R-:W-:Y:S02]  /*00d0*/  LEA R0, R5, R0, 0x8 ;  /* 0x0000000005007211 */ /* 0x000fe400078e40ff */
[----:B------:R-:W1:Y:S02]  /*00e0*/  LDC.64 R4, c[0x0][0x228] ;  /* 0x00008a00ff047b82 */ /* 0x000e640000000a00 */
[----:B------:R-:W-:-:S02]  /*00f0*/  LEA.HI R3, R3, R0, RZ, 0x4 ;  /* 0x0000000003037211 */ /* 0x000fc400078f20ff */
[----:B------:R-:W-:Y:S02]  /*0100*/  ISETP.GE.AND P0, PT, R0, 0xc0, PT ;  /* 0x000000c00000780c */ /* 0x000fe40003f06270 */
[----:B------:R-:W-:-:S05]  /*0110*/  SHF.R.S32.HI R3, RZ, 0x4, R3 ;  /* 0x00000004ff037819 */ /* 0x000fca0000011403 */
[----:B------:R-:W-:-:S05]  /*0120*/  IMAD.HI R2, R3, 0x55555556, RZ ;  /* 0x5555555603027827 */ /* 0x000fca00078e02ff */
[----:B------:R-:W-:-:S05]  /*0130*/  LEA.HI R2, R2, R2, RZ, 0x1 ;  /* 0x0000000202027211 */ /* 0x000fca00078f08ff */
[----:B------:R-:W-:-:S04]  /*0140*/  IMAD R15, R2, -0x3, R3 ;  /* 0xfffffffd020f7824 */ /* 0x000fc800078e0203 */
[----:B-1----:R-:W-:-:S05]  /*0150*/  IMAD.WIDE R4, R15, 0x4, R4 ;  /* 0x000000040f047825 */ /* 0x002fca00078e0204 */
[----:B------:R-:W3:Y:S04]  /*0160*/  @!P0 LDG.E.EL R10, desc[UR4][R4.64] ;  /* 0x00000004040a8981 */ /* 0x000ee8000c2e1900 */
[----:B------:R1:W3:Y:S01]  /*0170*/  @!P0 LDG.E.EL R11, desc[UR4][R4.64] ;  /* 0x00000004040b8981 */ /* 0x0002e2000c2e1900 */
[----:B------:R-:W-:Y:S02]  /*0180*/  CS2R R2, SRZ ;  /* 0x0000000000027805 */ /* 0x000fe4000001ff00 */
[----:B------:R-:W-:Y:S01]  /*0190*/  CS2R R12, SRZ ;  /* 0x00000000000c7805 */ /* 0x000fe2000001ff00 */
[----:B--2---:R-:W-:Y:S01]  /*01a0*/  IMAD.WIDE R18, R0, 0x4, R18 ;  /* 0x0000000400127825 */ /* 0x004fe200078e0212 */
[----:B------:R-:W-:-:S03]  /*01b0*/  HFMA2.MMA R14, -RZ, RZ, 0, 0 ;  /* 0x00000000ff0e7435 */ /* 0x000fc600000001ff */
[C---:B----4-:R-:W-:Y:S01]  /*01c0*/  IMAD.WIDE R20, R15.reuse, 0x4, R20 ;  /* 0x000000040f147825 */ /* 0x050fe200078e0214 */
[----:B------:R2:W4:Y:S01]  /*01d0*/  @!P0 LDG.E.64 R2, desc[UR4][R18.64] ;  /* 0x0000000412028981 */ /* 0x000522000c1e1b00 */
[----:B-1----:R-:W2:Y:S02]  /*01e0*/  LDC.64 R4, c[0x0][0x240] ;  /* 0x00009000ff047b82 */ /* 0x002ea40000000a00 */
[C---:B-----5:R-:W-:Y:S01]  /*01f0*/  IMAD.WIDE R22, R15.reuse, 0x4, R6 ;  /* 0x000000040f167825 */ /* 0x060fe200078e0206 */
[----:B------:R-:W4:Y:S01]  /*0200*/  @!P0 LDG.E.EL R13, desc[UR4][R20.64] ;  /* 0x00000004140d8981 */ /* 0x000f22000c2e1900 */
[----:B------:R-:W-:Y:S02]  /*0210*/  CS2R R16, SRZ ;  /* 0x0000000000107805 */ /* 0x000fe4000001ff00 */
[----:B------:R-:W-:Y:S01]  /*0220*/  MOV R7, RZ ;  /* 0x000000ff00077202 */ /* 0x000fe20000000f00 */
[----:B------:R-:W5:Y:S01]  /*0230*/  @!P0 LDG.E.EL R12, desc[UR4][R20.64] ;  /* 0x00000004140c8981 */ /* 0x000f62000c2e1900 */
[----:B0-----:R-:W-:-:S03]  /*0240*/  IMAD.WIDE R8, R15, 0x4, R8 ;  /* 0x000000040f087825 */ /* 0x001fc600078e0208 */
[----:B------:R-:W4:Y:S04]  /*0250*/  @!P0 LDG.E.EL R17, desc[UR4][R22.64] ;  /* 0x0000000416118981 */ /* 0x000f28000c2e1900 */
[----:B------:R-:W4:Y:S04]  /*0260*/  @!P0 LDG.E.EL R16, desc[UR4][R8.64] ;  /* 0x0000000408108981 */ /* 0x000f28000c2e1900 */
[----:B------:R0:W4:Y:S04]  /*0270*/  @!P0 LDG.E.EL R14, desc[UR4][R8.64] ;  /* 0x00000004080e8981 */ /* 0x000128000c2e1900 */
[----:B------:R-:W4:Y:S01]  /*0280*/  @!P0 LDG.E.EL R7, desc[UR4][R22.64] ;  /* 0x0000000416078981 */ /* 0x000f22000c2e1900 */
[----:B--2---:R-:W-:Y:S01]  /*0290*/  IMAD.WIDE R18, R15, 0x4, R4 ;  /* 0x000000040f127825 */ /* 0x004fe200078e0204 */
[----:B------:R-:W-:-:S06]  /*02a0*/  CS2R R4, SRZ ;  /* 0x0000000000047805 */ /* 0x000fcc000001ff00 */
[----:B------:R-:W2:Y:S04]  /*02b0*/  @!P0 LDG.E.EL R5, desc[UR4][R18.64] ;  /* 0x0000000412058981 */ /* 0x000ea8000c2e1900 */
[----:B------:R-:W2:Y:S01]  /*02c0*/  @!P0 LDG.E.EL R4, desc[UR4][R18.64] ;  /* 0x0000000412048981 */ /* 0x000ea2000c2e1900 */
[----:B---3--:R-:W-:Y:S01]  /*02d0*/  FADD R10, R10, 9.9999997473787516356e-06 ;  /* 0x3727c5ac0a0a7421 */ /* 0x008fe20000000000 */
[----:B------:R-:W-:-:S03]  /*02e0*/  FADD R11, R11, 9.9999997473787516356e-06 ;  /* 0x3727c5ac0b0b7421 */ /* 0x000fc60000000000 */
[----:B------:R-:W1:Y:S08]  /*02f0*/  MUFU.SQRT R6, R10 ;  /* 0x0000000a00067308 */ /* 0x000e700000002000 */
[----:B0-----:R-:W0:Y:S01]  /*0300*/  MUFU.SQRT R8, R11 ;  /* 0x0000000b00087308 */ /* 0x001e220000002000 */
[C---:B-1----:R-:W-:Y:S02]  /*0310*/  FSETP.GT.AND P1, PT, R6.reuse, 8.50705917302346158658e+37, PT ;  /* 0x7e8000000600780b */ /* 0x042fe40003f24000 */
[----:B------:R-:W-:-:S02]  /*0320*/  FSETP.GEU.AND P3, PT, R6, 1.175494350822287508e-38, PT ;  /* 0x008000000600780b */ /* 0x000fc40003f6e000 */
[C---:B0-----:R-:W-:Y:S02]  /*0330*/  FSETP.GT.AND P2, PT, R8.reuse, 8.50705917302346158658e+37, PT ;  /* 0x7e8000000800780b */ /* 0x041fe40003f44000 */
[----:B------:R-:W-:-:S07]  /*0340*/  FSETP.GEU.AND P4, PT, R8, 1.175494350822287508e-38, PT ;  /* 0x008000000800780b */ /* 0x000fce0003f8e000 */
[----:B------:R-:W-:Y:S01]  /*0350*/  @P1 FMUL R6, R6, 0.25 ;  /* 0x3e80000006061820 */ /* 0x000fe20000400000 */
[----:B------:R-:W-:-:S03]  /*0360*/  HFMA2.MMA R11, -RZ, RZ, 1.625, 0 ;  /* 0x3e800000ff0b7435 */ /* 0x000fc600000001ff */
[----:B------:R-:W-:Y:S01]  /*0370*/  @!P3 FMUL R6, R6, 16777216 ;  /* 0x4b8000000606b820 */ /* 0x000fe20000400000 */
[----:B------:R-:W-:-:S04]  /*0380*/  @P2 FMUL R8, R8, 0.25 ;  /* 0x3e80000008082820 */ /* 0x000fc80000400000 */
[----:B------:R-:W-:Y:S01]  /*0390*/  @!P4 FMUL R8, R8, 16777216 ;  /* 0x4b8000000808c820 */ /* 0x000fe20000400000 */
[----:B------:R-:W0:Y:S01]  /*03a0*/  MUFU.RCP R6, R6 ;  /* 0x0000000600067308 */ /* 0x000e220000001000 */
[----:B------:R-:W-:-:S07]  /*03b0*/  FSEL R9, R11, 1, P1 ;  /* 0x3f8000000b097808 */ /* 0x000fce0000800000 */
[----:B------:R-:W1:Y:S01]  /*03c0*/  MUFU.RCP R8, R8 ;  /* 0x0000000800087308 */ /* 0x000e620000001000 */
[----:B------:R-:W-:Y:S01]  /*03d0*/  FSEL R11, R11, 1, P2 ;  /* 0x3f8000000b0b7808 */ /* 0x000fe20001000000 */
[----:B------:R-:W-:-:S04]  /*03e0*/  @!P3 FMUL R9, R9, 16777216 ;  /* 0x4b8000000909b820 */ /* 0x000fc80000400000 */
[----:B------:R-:W-:Y:S01]  /*03f0*/  @!P4 FMUL R11, R11, 16777216 ;  /* 0x4b8000000b0bc820 */ /* 0x000fe20000400000 */
[----:B----4-:R-:W-:Y:S01]  /*0400*/  FADD R13, -R13, R2 ;  /* 0x000000020d0d7221 */ /* 0x010fe20000000100 */
[----:B-----5:R-:W-:Y:S01]  /*0410*/  FADD R12, -R12, R3 ;  /* 0x000000030c0c7221 */ /* 0x020fe20000000100 */
[----:B0-----:R-:W-:Y:S01]  /*0420*/  FMUL R10, R6, R9 ;  /* 0x00000009060a7220 */ /* 0x001fe20000400000 */
[----:B------:R-:W0:Y:S01]  /*0430*/  LDC.64 R2, c[0x0][0x210] ;  /* 0x00008400ff027b82 */ /* 0x000e220000000a00 */
[----:B-1----:R-:W-:Y:S02]  /*0440*/  FMUL R11, R8, R11 ;  /* 0x0000000b080b7220 */ /* 0x002fe40000400000 */
[----:B------:R-:W-:Y:S02]  /*0450*/  FMUL R10, R13, R10 ;  /* 0x0000000a0d0a7220 */ /* 0x000fe40000400000 */
[----:B------:R-:W-:Y:S02]  /*0460*/  FMUL R12, R12, R11 ;  /* 0x0000000b0c0c7220 */ /* 0x000fe40000400000 */
[----:B------:R-:W-:-:S02]  /*0470*/  FFMA R6, R10, R16, R17 ;  /* 0x000000100a067223 */ /* 0x000fc40000000011 */
[----:B------:R-:W-:-:S03]  /*0480*/  FFMA R7, R12, R14, R7 ;  /* 0x0000000e0c077223 */ /* 0x000fc60000000007 */
[----:B------:R-:W-:Y:S02]  /*0490*/  FSETP.GT.AND P1, PT, R6, RZ, PT ;  /* 0x000000ff0600720b */ /* 0x000fe40003f24000 */
[----:B------:R-:W-:Y:S01]  /*04a0*/  FSETP.GT.AND P2, PT, R7, RZ, PT ;  /* 0x000000ff0700720b */ /* 0x000fe20003f44000 */
[----:B0-----:R-:W-:-:S10]  /*04b0*/  IMAD.WIDE R2, R0, 0x4, R2 ;  /* 0x0000000400027825 */ /* 0x001fd400078e0202 */
[----:B--2---:R-:W-:Y:S02]  /*04c0*/  @!P1 FMUL R6, R6, R5 ;  /* 0x0000000506069220 */ /* 0x004fe40000400000 */
[----:B------:R-:W-:Y:S01]  /*04d0*/  @!P2 FMUL R7, R7, R4 ;  /* 0x000000040707a220 */ /* 0x000fe20000400000 */
[----:B------:R-:W-:Y:S06]  /*04e0*/  @P0 EXIT ;  /* 0x000000000000094d */ /* 0x000fec0003800000 */
[----:B------:R-:W-:Y:S01]  /*04f0*/  STG.E.64 desc[UR4][R2.64], R6 ;  /* 0x0000000602007986 */ /* 0x000fe2000c101b04 */
[----:B------:R-:W-:Y:S05]  /*0500*/  EXIT ;  /* 0x000000000000794d */ /* 0x000fea0003800000 */
.L_x_0:
[----:B------:R-:W-:-:S00]  /*0510*/  BRA `(.L_x_0) ;  /* 0xfffffffc00fc7947 */ /* 0x000fc0000383ffff */
[----:B------:R-:W-:-:S00]  /*0520*/  NOP ;  /* 0x0000000000007918 */ /* 0x000fc00000000000 */
        /* <DEDUP_REMOVED lines=13> */
.L_x_1:


//--------------------- .nv.global.init           --------------------------
	.section	.nv.global.init,"aw",@progbits
.nv.global.init:
	.type		_$_str,@object
	.size		_$_str,(_$_str_$_2 - _$_str)
_$_str:
        /*0000*/ 	.byte	0x5f, 0x5f, 0x43, 0x55, 0x44, 0x41, 0x5f, 0x46, 0x54, 0x5a, 0x00
	.type		_$_str_$_2,@object
	.size		_$_str_$_2,(.L_1 - _$_str_$_2)
_$_str_$_2:
        /*000b*/ 	.byte	0x5f, 0x5f, 0x43, 0x55, 0x44, 0x41, 0x5f, 0x50, 0x52, 0x45, 0x43, 0x5f, 0x53, 0x51, 0x52, 0x54
        /*001b*/ 	.byte	0x00
.L_1:


//--------------------- .nv.constant0.triton_poi_fused__native_batch_norm_legit_no_training__prelu_kernel_23 --------------------------
	.section	.nv.constant0.triton_poi_fused__native_batch_norm_legit_no_training__prelu_kernel_23,"a",@progbits
	.sectionflags	@""
	.align	4
.nv.constant0.triton_poi_fused__native_batch_norm_legit_no_training__prelu_kernel_23:
	.zero		588
